//
// Generated by NVIDIA NVVM Compiler
//
// Compiler Build ID: CL-36424714
// Cuda compilation tools, release 13.0, V13.0.88
// Based on NVVM 20.0.0
//

.version 9.0
.target sm_100
.address_size 64

	// .globl	_Z10addVectorsPiS_S_

.visible .entry _Z10addVectorsPiS_S_(
	.param .u64 .ptr .align 1 _Z10addVectorsPiS_S__param_0,
	.param .u64 .ptr .align 1 _Z10addVectorsPiS_S__param_1,
	.param .u64 .ptr .align 1 _Z10addVectorsPiS_S__param_2
)
{
	.reg .b32 	%r<8>;
	.reg .b64 	%rd<11>;

	ld.param.u64 	%rd1, [_Z10addVectorsPiS_S__param_0];
	ld.param.u64 	%rd2, [_Z10addVectorsPiS_S__param_1];
	ld.param.u64 	%rd3, [_Z10addVectorsPiS_S__param_2];
	cvta.to.global.u64 	%rd4, %rd3;
	cvta.to.global.u64 	%rd5, %rd2;
	cvta.to.global.u64 	%rd6, %rd1;
	mov.u32 	%r1, %tid.x;
	mov.u32 	%r2, %ctaid.x;
	mov.u32 	%r3, %ntid.x;
	mad.lo.s32 	%r4, %r2, %r3, %r1;
	mul.wide.s32 	%rd7, %r4, 4;
	add.s64 	%rd8, %rd6, %rd7;
	ld.global.u32 	%r5, [%rd8];
	add.s64 	%rd9, %rd5, %rd7;
	ld.global.u32 	%r6, [%rd9];
	add.s32 	%r7, %r6, %r5;
	add.s64 	%rd10, %rd4, %rd7;
	st.global.u32 	[%rd10], %r7;
	ret;

}


// ===== COMPILED SASS (sm_100) =====

	.target	sm_100

	.elftype	@"ET_EXEC"


//--------------------- .note.nv.tkinfo           --------------------------
	.section	.note.nv.tkinfo,"",@"SHT_NOTE"
	.sectionflags	@"SHF_NOTE_NV_TKINFO"
	.tkinfo
        /*0018*/ 	.word	0x00000002
        /*0030*/ 	.string	""
        /*0030*/ 	.string	"ptxas"
        /*0030*/ 	.string	"Cuda compilation tools, release 13.0, V13.0.88"
        /*0030*/ 	.string	"Build cuda_13.0.r13.0/compiler.36424714_0"
        /*0030*/ 	.string	"-arch sm_100 -m 64 "



//--------------------- .note.nv.cuinfo           --------------------------
	.section	.note.nv.cuinfo,"",@"SHT_NOTE"
	.sectionflags	@"SHF_NOTE_NV_CUINFO"
        /*0018*/ 	.short	0x0002
        /*001a*/ 	.short	0x0064
        /*001c*/ 	.short	0x0082
	.zero		2


//--------------------- .nv.info                  --------------------------
	.section	.nv.info,"",@"SHT_CUDA_INFO"
	.align	4


	//----- nvinfo : EIATTR_REGCOUNT
	.align		4
        /*0000*/ 	.byte	0x04, 0x2f
        /*0002*/ 	.short	(.L_1 - .L_0)
	.align		4
.L_0:
        /*0004*/ 	.word	index@(_Z10addVectorsPiS_S_)
        /*0008*/ 	.word	0x0000000c


	//----- nvinfo : EIATTR_FRAME_SIZE
	.align		4
.L_1:
        /*000c*/ 	.byte	0x04, 0x11
        /*000e*/ 	.short	(.L_3 - .L_2)
	.align		4
.L_2:
        /*0010*/ 	.word	index@(_Z10addVectorsPiS_S_)
        /*0014*/ 	.word	0x00000000


	//----- nvinfo : EIATTR_MIN_STACK_SIZE
	.align		4
.L_3:
        /*0018*/ 	.byte	0x04, 0x12
        /*001a*/ 	.short	(.L_5 - .L_4)
	.align		4
.L_4:
        /*001c*/ 	.word	index@(_Z10addVectorsPiS_S_)
        /*0020*/ 	.word	0x00000000
.L_5:


//--------------------- .nv.compat                --------------------------
	.section	.nv.compat,"",@"SHT_CUDA_COMPAT_INFO"
	.align	4
        /*0000*/ 	.byte	0x02, 0x09, 0x00, 0x00, 0x02, 0x02, 0x01, 0x00, 0x02, 0x05, 0x05, 0x00, 0x03, 0x07, 0x01, 0x01
        /*0010*/ 	.byte	0x02, 0x03, 0x00, 0x00, 0x02, 0x06, 0x01, 0x00, 0x04, 0x0b, 0x08, 0x00, 0x09, 0x00, 0x00, 0x00
        /*0020*/ 	.byte	0x00, 0x00, 0x00, 0x00


//--------------------- .nv.info._Z10addVectorsPiS_S_ --------------------------
	.section	.nv.info._Z10addVectorsPiS_S_,"",@"SHT_CUDA_INFO"
	.sectionflags	@""
	.align	4


	//----- nvinfo : EIATTR_CUDA_API_VERSION
	.align		4
        /*0000*/ 	.byte	0x04, 0x37
        /*0002*/ 	.short	(.L_7 - .L_6)
.L_6:
        /*0004*/ 	.word	0x00000082


	//----- nvinfo : EIATTR_KPARAM_INFO
	.align		4
.L_7:
        /*0008*/ 	.byte	0x04, 0x17
        /*000a*/ 	.short	(.L_9 - .L_8)
.L_8:
        /*000c*/ 	.word	0x00000000
        /*0010*/ 	.short	0x0002
        /*0012*/ 	.short	0x0010
        /*0014*/ 	.byte	0x00, 0xf5, 0x21, 0x00


	//----- nvinfo : EIATTR_KPARAM_INFO
	.align		4
.L_9:
        /*0018*/ 	.byte	0x04, 0x17
        /*001a*/ 	.short	(.L_11 - .L_10)
.L_10:
        /*001c*/ 	.word	0x00000000
        /*0020*/ 	.short	0x0001
        /*0022*/ 	.short	0x0008
        /*0024*/ 	.byte	0x00, 0xf5, 0x21, 0x00


	//----- nvinfo : EIATTR_KPARAM_INFO
	.align		4
.L_11:
        /*0028*/ 	.byte	0x04, 0x17
        /*002a*/ 	.short	(.L_13 - .L_12)
.L_12:
        /*002c*/ 	.word	0x00000000
        /*0030*/ 	.short	0x0000
        /*0032*/ 	.short	0x0000
        /*0034*/ 	.byte	0x00, 0xf5, 0x21, 0x00


	//----- nvinfo : EIATTR_SPARSE_MMA_MASK
	.align		4
.L_13:
        /*0038*/ 	.byte	0x03, 0x50
        /*003a*/ 	.short	0x0000


	//----- nvinfo : EIATTR_MAXREG_COUNT
	.align		4
        /*003c*/ 	.byte	0x03, 0x1b
        /*003e*/ 	.short	0x00ff


	//----- nvinfo : EIATTR_MERCURY_ISA_VERSION
	.align		4
        /*0040*/ 	.byte	0x03, 0x5f
        /*0042*/ 	.short	0x0101


	//----- nvinfo : EIATTR_VRC_CTA_INIT_COUNT
	.align		4
        /*0044*/ 	.byte	0x02, 0x4a
	.zero		1
	.zero		1


	//----- nvinfo : EIATTR_EXIT_INSTR_OFFSETS
	.align		4
        /*0048*/ 	.byte	0x04, 0x1c
        /*004a*/ 	.short	(.L_15 - .L_14)


	//   ....[0]....
.L_14:
        /*004c*/ 	.word	0x00000100


	//----- nvinfo : EIATTR_CBANK_PARAM_SIZE
	.align		4
.L_15:
        /*0050*/ 	.byte	0x03, 0x19
        /*0052*/ 	.short	0x0018


	//----- nvinfo : EIATTR_PARAM_CBANK
	.align		4
        /*0054*/ 	.byte	0x04, 0x0a
        /*0056*/ 	.short	(.L_17 - .L_16)
	.align		4
.L_16:
        /*0058*/ 	.word	index@(.nv.constant0._Z10addVectorsPiS_S_)
        /*005c*/ 	.short	0x0380
        /*005e*/ 	.short	0x0018


	//----- nvinfo : EIATTR_SW_WAR
	.align		4
.L_17:
        /*0060*/ 	.byte	0x04, 0x36
        /*0062*/ 	.short	(.L_19 - .L_18)
.L_18:
        /*0064*/ 	.word	0x00000008
.L_19:


//--------------------- .nv.callgraph             --------------------------
	.section	.nv.callgraph,"",@"SHT_CUDA_CALLGRAPH"
	.align	4
	.sectionentsize	8
	.align		4
        /*0000*/ 	.word	0x00000000
	.align		4
        /*0004*/ 	.word	0xffffffff
	.align		4
        /*0008*/ 	.word	0x00000000
	.align		4
        /*000c*/ 	.word	0xfffffffe
	.align		4
        /*0010*/ 	.word	0x00000000
	.align		4
        /*0014*/ 	.word	0xfffffffd
	.align		4
        /*0018*/ 	.word	0x00000000
	.align		4
        /*001c*/ 	.word	0xfffffffc


//--------------------- .text._Z10addVectorsPiS_S_ --------------------------
	.section	.text._Z10addVectorsPiS_S_,"ax",@progbits
	.align	128
        .global         _Z10addVectorsPiS_S_
        .type           _Z10addVectorsPiS_S_,@function
        .size           _Z10addVectorsPiS_S_,(.L_x_1 - _Z10addVectorsPiS_S_)
        .other          _Z10addVectorsPiS_S_,@"STO_CUDA_ENTRY STV_DEFAULT"
_Z10addVectorsPiS_S_:
.text._Z10addVectorsPiS_S_:
[----:B------:R-:W-:Y:S01]  /*0000*/  LDC R1, c[0x0][0x37c] ;  /* 0x0000df00ff017b82 */ /* 0x000fe20000000800 */
[----:B------:R-:W0:Y:S07]  /*0010*/  S2R R9, SR_TID.X ;  /* 0x0000000000097919 */ /* 0x000e2e0000002100 */
[----:B------:R-:W0:Y:S01]  /*0020*/  S2UR UR6, SR_CTAID.X ;  /* 0x00000000000679c3 */ /* 0x000e220000002500 */
[----:B------:R-:W1:Y:S07]  /*0030*/  LDCU.64 UR4, c[0x0][0x358] ;  /* 0x00006b00ff0477ac */ /* 0x000e6e0008000a00 */
[----:B------:R-:W0:Y:S08]  /*0040*/  LDC R0, c[0x0][0x360] ;  /* 0x0000d800ff007b82 */ /* 0x000e300000000800 */
[----:B------:R-:W2:Y:S08]  /*0050*/  LDC.64 R2, c[0x0][0x380] ;  /* 0x0000e000ff027b82 */ /* 0x000eb00000000a00 */
[----:B------:R-:W3:Y:S01]  /*0060*/  LDC.64 R4, c[0x0][0x388] ;  /* 0x0000e200ff047b82 */ /* 0x000ee20000000a00 */
[----:B0-----:R-:W-:-:S07]  /*0070*/  IMAD R9, R0, UR6, R9 ;  /* 0x0000000600097c24 */ /* 0x001fce000f8e0209 */
[----:B------:R-:W0:Y:S01]  /*0080*/  LDC.64 R6, c[0x0][0x390] ;  /* 0x0000e400ff067b82 */ /* 0x000e220000000a00 */
[----:B--2---:R-:W-:-:S06]  /*0090*/  IMAD.WIDE R2, R9, 0x4, R2 ;  /* 0x0000000409027825 */ /* 0x004fcc00078e0202 */
[----:B-1----:R-:W2:Y:S01]  /*00a0*/  LDG.E R2, desc[UR4][R2.64] ;  /* 0x0000000402027981 */ /* 0x002ea2000c1e1900 */
[----:B---3--:R-:W-:-:S06]  /*00b0*/  IMAD.WIDE R4, R9, 0x4, R4 ;  /* 0x0000000409047825 */ /* 0x008fcc00078e0204 */
[----:B------:R-:W2:Y:S01]  /*00c0*/  LDG.E R5, desc[UR4][R4.64] ;  /* 0x0000000404057981 */ /* 0x000ea2000c1e1900 */
[----:B0-----:R-:W-:Y:S01]  /*00d0*/  IMAD.WIDE R6, R9, 0x4, R6 ;  /* 0x0000000409067825 */ /* 0x001fe200078e0206 */
[----:B--2---:R-:W-:-:S05]  /*00e0*/  IADD3 R9, PT, PT, R2, R5, RZ ;  /* 0x0000000502097210 */ /* 0x004fca0007ffe0ff */
[----:B------:R-:W-:Y:S01]  /*00f0*/  STG.E desc[UR4][R6.64], R9 ;  /* 0x0000000906007986 */ /* 0x000fe2000c101904 */
[----:B------:R-:W-:Y:S05]  /*0100*/  EXIT ;  /* 0x000000000000794d */ /* 0x000fea0003800000 */
.L_x_0:
[----:B------:R-:W-:-:S00]  /*0110*/  BRA `(.L_x_0) ;  /* 0xfffffffc00fc7947 */ /* 0x000fc0000383ffff */
[----:B------:R-:W-:-:S00]  /*0120*/  NOP ;  /* 0x0000000000007918 */ /* 0x000fc00000000000 */
        /* <DEDUP_REMOVED lines=13> */
.L_x_1:


//--------------------- .nv.shared.reserved.0     --------------------------
	.section	.nv.shared.reserved.0,"aw",@nobits
	.weak		__nv_reservedSMEM_offset_0_alias
	.size		__nv_reservedSMEM_offset_0_alias, 0, 64
	.other		__nv_reservedSMEM_offset_0_alias,@"STO_CUDA_RESERVED_SHARED STV_DEFAULT"
__nv_reservedSMEM_offset_0_alias:
	.zero		0
	.zero		64


//--------------------- .nv.constant0._Z10addVectorsPiS_S_ --------------------------
	.section	.nv.constant0._Z10addVectorsPiS_S_,"a",@progbits
	.sectionflags	@""
	.align	4
.nv.constant0._Z10addVectorsPiS_S_:
	.zero		920


//--------------------- SYMBOLS --------------------------

	.type		.nv.reservedSmem.offset0,@object
	.size		.nv.reservedSmem.offset0,0x4
